//
// Generated by NVIDIA NVVM Compiler
//
// Compiler Build ID: CL-36424714
// Cuda compilation tools, release 13.0, V13.0.88
// Based on NVVM 20.0.0
//

.version 9.0
.target sm_100
.address_size 64

	// .globl	_Z16partialSumKernelPiS_i
.extern .shared .align 16 .b8 sharedMemory[];

.visible .entry _Z16partialSumKernelPiS_i(
	.param .u64 .ptr .align 1 _Z16partialSumKernelPiS_i_param_0,
	.param .u64 .ptr .align 1 _Z16partialSumKernelPiS_i_param_1,
	.param .u32 _Z16partialSumKernelPiS_i_param_2
)
{
	.reg .pred 	%p<6>;
	.reg .b32 	%r<26>;
	.reg .b64 	%rd<9>;

	ld.param.u64 	%rd1, [_Z16partialSumKernelPiS_i_param_0];
	ld.param.u64 	%rd2, [_Z16partialSumKernelPiS_i_param_1];
	ld.param.u32 	%r9, [_Z16partialSumKernelPiS_i_param_2];
	mov.u32 	%r1, %tid.x;
	mov.u32 	%r10, %ctaid.x;
	mov.u32 	%r2, %ntid.x;
	mad.lo.s32 	%r3, %r10, %r2, %r1;
	setp.ge.s32 	%p1, %r3, %r9;
	shl.b32 	%r11, %r1, 2;
	mov.u32 	%r12, sharedMemory;
	add.s32 	%r4, %r12, %r11;
	@%p1 bra 	$L__BB0_2;
	cvta.to.global.u64 	%rd3, %rd1;
	mul.wide.s32 	%rd4, %r3, 4;
	add.s64 	%rd5, %rd3, %rd4;
	ld.global.u32 	%r14, [%rd5];
	st.shared.u32 	[%r4], %r14;
	bra.uni 	$L__BB0_3;
$L__BB0_2:
	mov.b32 	%r13, 0;
	st.shared.u32 	[%r4], %r13;
$L__BB0_3:
	bar.sync 	0;
	setp.lt.u32 	%p2, %r2, 2;
	@%p2 bra 	$L__BB0_8;
	mov.b32 	%r24, 1;
$L__BB0_5:
	setp.lt.u32 	%p3, %r1, %r24;
	mov.b32 	%r25, 0;
	@%p3 bra 	$L__BB0_7;
	sub.s32 	%r17, %r1, %r24;
	shl.b32 	%r18, %r17, 2;
	add.s32 	%r20, %r12, %r18;
	ld.shared.u32 	%r25, [%r20];
$L__BB0_7:
	bar.sync 	0;
	ld.shared.u32 	%r21, [%r4];
	add.s32 	%r22, %r21, %r25;
	st.shared.u32 	[%r4], %r22;
	bar.sync 	0;
	shl.b32 	%r24, %r24, 1;
	setp.lt.u32 	%p4, %r24, %r2;
	@%p4 bra 	$L__BB0_5;
$L__BB0_8:
	setp.ge.s32 	%p5, %r3, %r9;
	@%p5 bra 	$L__BB0_10;
	ld.shared.u32 	%r23, [%r4];
	cvta.to.global.u64 	%rd6, %rd2;
	mul.wide.s32 	%rd7, %r3, 4;
	add.s64 	%rd8, %rd6, %rd7;
	st.global.u32 	[%rd8], %r23;
$L__BB0_10:
	ret;

}


// ===== COMPILED SASS (sm_100) =====

	.target	sm_100

	.elftype	@"ET_EXEC"


//--------------------- .note.nv.tkinfo           --------------------------
	.section	.note.nv.tkinfo,"",@"SHT_NOTE"
	.sectionflags	@"SHF_NOTE_NV_TKINFO"
	.tkinfo
        /*0018*/ 	.word	0x00000002
        /*0030*/ 	.string	""
        /*0030*/ 	.string	"ptxas"
        /*0030*/ 	.string	"Cuda compilation tools, release 13.0, V13.0.88"
        /*0030*/ 	.string	"Build cuda_13.0.r13.0/compiler.36424714_0"
        /*0030*/ 	.string	"-arch sm_100 -m 64 "



//--------------------- .note.nv.cuinfo           --------------------------
	.section	.note.nv.cuinfo,"",@"SHT_NOTE"
	.sectionflags	@"SHF_NOTE_NV_CUINFO"
        /*0018*/ 	.short	0x0002
        /*001a*/ 	.short	0x0064
        /*001c*/ 	.short	0x0082
	.zero		2


//--------------------- .nv.info                  --------------------------
	.section	.nv.info,"",@"SHT_CUDA_INFO"
	.align	4


	//----- nvinfo : EIATTR_REGCOUNT
	.align		4
        /*0000*/ 	.byte	0x04, 0x2f
        /*0002*/ 	.short	(.L_1 - .L_0)
	.align		4
.L_0:
        /*0004*/ 	.word	index@(_Z16partialSumKernelPiS_i)
        /*0008*/ 	.word	0x0000000c


	//----- nvinfo : EIATTR_FRAME_SIZE
	.align		4
.L_1:
        /*000c*/ 	.byte	0x04, 0x11
        /*000e*/ 	.short	(.L_3 - .L_2)
	.align		4
.L_2:
        /*0010*/ 	.word	index@(_Z16partialSumKernelPiS_i)
        /*0014*/ 	.word	0x00000000


	//----- nvinfo : EIATTR_MIN_STACK_SIZE
	.align		4
.L_3:
        /*0018*/ 	.byte	0x04, 0x12
        /*001a*/ 	.short	(.L_5 - .L_4)
	.align		4
.L_4:
        /*001c*/ 	.word	index@(_Z16partialSumKernelPiS_i)
        /*0020*/ 	.word	0x00000000
.L_5:


//--------------------- .nv.compat                --------------------------
	.section	.nv.compat,"",@"SHT_CUDA_COMPAT_INFO"
	.align	4
        /*0000*/ 	.byte	0x02, 0x09, 0x00, 0x00, 0x02, 0x02, 0x01, 0x00, 0x02, 0x05, 0x05, 0x00, 0x03, 0x07, 0x01, 0x01
        /*0010*/ 	.byte	0x02, 0x03, 0x00, 0x00, 0x02, 0x06, 0x01, 0x00, 0x04, 0x0b, 0x08, 0x00, 0x09, 0x00, 0x00, 0x00
        /*0020*/ 	.byte	0x00, 0x00, 0x00, 0x00


//--------------------- .nv.info._Z16partialSumKernelPiS_i --------------------------
	.section	.nv.info._Z16partialSumKernelPiS_i,"",@"SHT_CUDA_INFO"
	.sectionflags	@""
	.align	4


	//----- nvinfo : EIATTR_CUDA_API_VERSION
	.align		4
        /*0000*/ 	.byte	0x04, 0x37
        /*0002*/ 	.short	(.L_7 - .L_6)
.L_6:
        /*0004*/ 	.word	0x00000082


	//----- nvinfo : EIATTR_KPARAM_INFO
	.align		4
.L_7:
        /*0008*/ 	.byte	0x04, 0x17
        /*000a*/ 	.short	(.L_9 - .L_8)
.L_8:
        /*000c*/ 	.word	0x00000000
        /*0010*/ 	.short	0x0002
        /*0012*/ 	.short	0x0010
        /*0014*/ 	.byte	0x00, 0xf0, 0x11, 0x00


	//----- nvinfo : EIATTR_KPARAM_INFO
	.align		4
.L_9:
        /*0018*/ 	.byte	0x04, 0x17
        /*001a*/ 	.short	(.L_11 - .L_10)
.L_10:
        /*001c*/ 	.word	0x00000000
        /*0020*/ 	.short	0x0001
        /*0022*/ 	.short	0x0008
        /*0024*/ 	.byte	0x00, 0xf5, 0x21, 0x00


	//----- nvinfo : EIATTR_KPARAM_INFO
	.align		4
.L_11:
        /*0028*/ 	.byte	0x04, 0x17
        /*002a*/ 	.short	(.L_13 - .L_12)
.L_12:
        /*002c*/ 	.word	0x00000000
        /*0030*/ 	.short	0x0000
        /*0032*/ 	.short	0x0000
        /*0034*/ 	.byte	0x00, 0xf5, 0x21, 0x00


	//----- nvinfo : EIATTR_SPARSE_MMA_MASK
	.align		4
.L_13:
        /*0038*/ 	.byte	0x03, 0x50
        /*003a*/ 	.short	0x0000


	//----- nvinfo : EIATTR_MAXREG_COUNT
	.align		4
        /*003c*/ 	.byte	0x03, 0x1b
        /*003e*/ 	.short	0x00ff


	//----- nvinfo : EIATTR_NUM_BARRIERS
	.align		4
        /*0040*/ 	.byte	0x02, 0x4c
        /*0042*/ 	.byte	0x01
	.zero		1


	//----- nvinfo : EIATTR_MERCURY_ISA_VERSION
	.align		4
        /*0044*/ 	.byte	0x03, 0x5f
        /*0046*/ 	.short	0x0101


	//----- nvinfo : EIATTR_VRC_CTA_INIT_COUNT
	.align		4
        /*0048*/ 	.byte	0x02, 0x4a
	.zero		1
	.zero		1


	//----- nvinfo : EIATTR_EXIT_INSTR_OFFSETS
	.align		4
        /*004c*/ 	.byte	0x04, 0x1c
        /*004e*/ 	.short	(.L_15 - .L_14)


	//   ....[0]....
.L_14:
        /*0050*/ 	.word	0x00000240


	//   ....[1]....
        /*0054*/ 	.word	0x00000290


	//----- nvinfo : EIATTR_CBANK_PARAM_SIZE
	.align		4
.L_15:
        /*0058*/ 	.byte	0x03, 0x19
        /*005a*/ 	.short	0x0014


	//----- nvinfo : EIATTR_PARAM_CBANK
	.align		4
        /*005c*/ 	.byte	0x04, 0x0a
        /*005e*/ 	.short	(.L_17 - .L_16)
	.align		4
.L_16:
        /*0060*/ 	.word	index@(.nv.constant0._Z16partialSumKernelPiS_i)
        /*0064*/ 	.short	0x0380
        /*0066*/ 	.short	0x0014


	//----- nvinfo : EIATTR_SW_WAR
	.align		4
.L_17:
        /*0068*/ 	.byte	0x04, 0x36
        /*006a*/ 	.short	(.L_19 - .L_18)
.L_18:
        /*006c*/ 	.word	0x00000008
.L_19:


//--------------------- .nv.callgraph             --------------------------
	.section	.nv.callgraph,"",@"SHT_CUDA_CALLGRAPH"
	.align	4
	.sectionentsize	8
	.align		4
        /*0000*/ 	.word	0x00000000
	.align		4
        /*0004*/ 	.word	0xffffffff
	.align		4
        /*0008*/ 	.word	0x00000000
	.align		4
        /*000c*/ 	.word	0xfffffffe
	.align		4
        /*0010*/ 	.word	0x00000000
	.align		4
        /*0014*/ 	.word	0xfffffffd
	.align		4
        /*0018*/ 	.word	0x00000000
	.align		4
        /*001c*/ 	.word	0xfffffffc


//--------------------- .text._Z16partialSumKernelPiS_i --------------------------
	.section	.text._Z16partialSumKernelPiS_i,"ax",@progbits
	.align	128
        .global         _Z16partialSumKernelPiS_i
        .type           _Z16partialSumKernelPiS_i,@function
        .size           _Z16partialSumKernelPiS_i,(.L_x_3 - _Z16partialSumKernelPiS_i)
        .other          _Z16partialSumKernelPiS_i,@"STO_CUDA_ENTRY STV_DEFAULT"
_Z16partialSumKernelPiS_i:
.text._Z16partialSumKernelPiS_i:
[----:B------:R-:W-:Y:S01]  /*0000*/  LDC R1, c[0x0][0x37c] ;  /* 0x0000df00ff017b82 */ /* 0x000fe20000000800 */
[----:B------:R-:W0:Y:S07]  /*0010*/  S2R R4, SR_TID.X ;  /* 0x0000000000047919 */ /* 0x000e2e0000002100 */
[----:B------:R-:W0:Y:S01]  /*0020*/  S2UR UR4, SR_CTAID.X ;  /* 0x00000000000479c3 */ /* 0x000e220000002500 */
[----:B------:R-:W1:Y:S01]  /*0030*/  LDCU UR5, c[0x0][0x390] ;  /* 0x00007200ff0577ac */ /* 0x000e620008000800 */
[----:B------:R-:W2:Y:S06]  /*0040*/  LDCU.64 UR6, c[0x0][0x358] ;  /* 0x00006b00ff0677ac */ /* 0x000eac0008000a00 */
[----:B------:R-:W0:Y:S02]  /*0050*/  LDC R9, c[0x0][0x360] ;  /* 0x0000d800ff097b82 */ /* 0x000e240000000800 */
[----:B0-----:R-:W-:-:S05]  /*0060*/  IMAD R5, R9, UR4, R4 ;  /* 0x0000000409057c24 */ /* 0x001fca000f8e0204 */
[----:B-1----:R-:W-:-:S13]  /*0070*/  ISETP.GE.AND P0, PT, R5, UR5, PT ;  /* 0x0000000505007c0c */ /* 0x002fda000bf06270 */
[----:B------:R-:W0:Y:S02]  /*0080*/  @!P0 LDC.64 R2, c[0x0][0x380] ;  /* 0x0000e000ff028b82 */ /* 0x000e240000000a00 */
[----:B0-----:R-:W-:-:S06]  /*0090*/  @!P0 IMAD.WIDE R2, R5, 0x4, R2 ;  /* 0x0000000405028825 */ /* 0x001fcc00078e0202 */
[----:B--2---:R-:W2:Y:S01]  /*00a0*/  @!P0 LDG.E R3, desc[UR6][R2.64] ;  /* 0x0000000602038981 */ /* 0x004ea2000c1e1900 */
[----:B------:R-:W0:Y:S01]  /*00b0*/  S2UR UR5, SR_CgaCtaId ;  /* 0x00000000000579c3 */ /* 0x000e220000008800 */
[----:B------:R-:W-:Y:S01]  /*00c0*/  UMOV UR4, 0x400 ;  /* 0x0000040000047882 */ /* 0x000fe20000000000 */
[----:B------:R-:W-:Y:S01]  /*00d0*/  ISETP.GE.U32.AND P1, PT, R9, 0x2, PT ;  /* 0x000000020900780c */ /* 0x000fe20003f26070 */
[----:B0-----:R-:W-:-:S06]  /*00e0*/  ULEA UR4, UR5, UR4, 0x18 ;  /* 0x0000000405047291 */ /* 0x001fcc000f8ec0ff */
[----:B------:R-:W-:-:S05]  /*00f0*/  LEA R0, R4, UR4, 0x2 ;  /* 0x0000000404007c11 */ /* 0x000fca000f8e10ff */
[----:B--2---:R0:W-:Y:S04]  /*0100*/  @!P0 STS [R0], R3 ;  /* 0x0000000300008388 */ /* 0x0041e80000000800 */
[----:B------:R0:W-:Y:S01]  /*0110*/  @P0 STS [R0], RZ ;  /* 0x000000ff00000388 */ /* 0x0001e20000000800 */
[----:B------:R-:W-:Y:S06]  /*0120*/  BAR.SYNC.DEFER_BLOCKING 0x0 ;  /* 0x0000000000007b1d */ /* 0x000fec0000010000 */
[----:B------:R-:W-:Y:S05]  /*0130*/  @!P1 BRA `(.L_x_0) ;  /* 0x0000000000389947 */ /* 0x000fea0003800000 */
[----:B------:R-:W-:-:S05]  /*0140*/  UMOV UR5, 0x1 ;  /* 0x0000000100057882 */ /* 0x000fca0000000000 */
.L_x_1:
[----:B------:R-:W-:Y:S01]  /*0150*/  ISETP.GE.U32.AND P0, PT, R4, UR5, PT ;  /* 0x0000000504007c0c */ /* 0x000fe2000bf06070 */
[----:B------:R-:W-:-:S12]  /*0160*/  IMAD.MOV.U32 R2, RZ, RZ, RZ ;  /* 0x000000ffff027224 */ /* 0x000fd800078e00ff */
[----:B0-----:R-:W-:Y:S01]  /*0170*/  @P0 VIADD R3, R4, -UR5 ;  /* 0x8000000504030c36 */ /* 0x001fe20008000000 */
[----:B------:R-:W-:-:S04]  /*0180*/  USHF.L.U32 UR5, UR5, 0x1, URZ ;  /* 0x0000000105057899 */ /* 0x000fc800080006ff */
[----:B------:R-:W-:-:S05]  /*0190*/  @P0 LEA R3, R3, UR4, 0x2 ;  /* 0x0000000403030c11 */ /* 0x000fca000f8e10ff */
[----:B------:R-:W-:Y:S01]  /*01a0*/  @P0 LDS R2, [R3] ;  /* 0x0000000003020984 */ /* 0x000fe20000000800 */
[----:B------:R-:W-:Y:S01]  /*01b0*/  BAR.SYNC.DEFER_BLOCKING 0x0 ;  /* 0x0000000000007b1d */ /* 0x000fe20000010000 */
[----:B------:R-:W-:-:S05]  /*01c0*/  ISETP.LE.U32.AND P0, PT, R9, UR5, PT ;  /* 0x0000000509007c0c */ /* 0x000fca000bf03070 */
[----:B-1----:R-:W0:Y:S02]  /*01d0*/  LDS R7, [R0] ;  /* 0x0000000000077984 */ /* 0x002e240000000800 */
[----:B0-----:R-:W-:-:S05]  /*01e0*/  IMAD.IADD R7, R7, 0x1, R2 ;  /* 0x0000000107077824 */ /* 0x001fca00078e0202 */
[----:B------:R1:W-:Y:S01]  /*01f0*/  STS [R0], R7 ;  /* 0x0000000700007388 */ /* 0x0003e20000000800 */
[----:B------:R-:W-:Y:S06]  /*0200*/  BAR.SYNC.DEFER_BLOCKING 0x0 ;  /* 0x0000000000007b1d */ /* 0x000fec0000010000 */
[----:B------:R-:W-:Y:S05]  /*0210*/  @!P0 BRA `(.L_x_1) ;  /* 0xfffffffc00cc8947 */ /* 0x000fea000383ffff */
.L_x_0:
[----:B------:R-:W2:Y:S02]  /*0220*/  LDCU UR4, c[0x0][0x390] ;  /* 0x00007200ff0477ac */ /* 0x000ea40008000800 */
[----:B--2---:R-:W-:-:S13]  /*0230*/  ISETP.GE.AND P0, PT, R5, UR4, PT ;  /* 0x0000000405007c0c */ /* 0x004fda000bf06270 */
[----:B------:R-:W-:Y:S05]  /*0240*/  @P0 EXIT ;  /* 0x000000000000094d */ /* 0x000fea0003800000 */
[----:B-1----:R-:W1:Y:S01]  /*0250*/  LDS R7, [R0] ;  /* 0x0000000000077984 */ /* 0x002e620000000800 */
[----:B0-----:R-:W0:Y:S02]  /*0260*/  LDC.64 R2, c[0x0][0x388] ;  /* 0x0000e200ff027b82 */ /* 0x001e240000000a00 */
[----:B0-----:R-:W-:-:S05]  /*0270*/  IMAD.WIDE R2, R5, 0x4, R2 ;  /* 0x0000000405027825 */ /* 0x001fca00078e0202 */
[----:B-1----:R-:W-:Y:S01]  /*0280*/  STG.E desc[UR6][R2.64], R7 ;  /* 0x0000000702007986 */ /* 0x002fe2000c101906 */
[----:B------:R-:W-:Y:S05]  /*0290*/  EXIT ;  /* 0x000000000000794d */ /* 0x000fea0003800000 */
.L_x_2:
[----:B------:R-:W-:-:S00]  /*02a0*/  BRA `(.L_x_2) ;  /* 0xfffffffc00fc7947 */ /* 0x000fc0000383ffff */
[----:B------:R-:W-:-:S00]  /*02b0*/  NOP ;  /* 0x0000000000007918 */ /* 0x000fc00000000000 */
        /* <DEDUP_REMOVED lines=12> */
.L_x_3:


//--------------------- .nv.shared._Z16partialSumKernelPiS_i --------------------------
	.section	.nv.shared._Z16partialSumKernelPiS_i,"aw",@nobits
	.sectionflags	@""
	.align	16
	.zero		1024


//--------------------- .nv.shared.reserved.0     --------------------------
	.section	.nv.shared.reserved.0,"aw",@nobits
	.weak		__nv_reservedSMEM_offset_0_alias
	.size		__nv_reservedSMEM_offset_0_alias, 0, 64
	.other		__nv_reservedSMEM_offset_0_alias,@"STO_CUDA_RESERVED_SHARED STV_DEFAULT"
__nv_reservedSMEM_offset_0_alias:
	.zero		0
	.zero		64


//--------------------- .nv.constant0._Z16partialSumKernelPiS_i --------------------------
	.section	.nv.constant0._Z16partialSumKernelPiS_i,"a",@progbits
	.sectionflags	@""
	.align	4
.nv.constant0._Z16partialSumKernelPiS_i:
	.zero		916


//--------------------- SYMBOLS --------------------------

	.type		.nv.reservedSmem.offset0,@object
	.size		.nv.reservedSmem.offset0,0x4
	.type		.nv.reservedSmem.cap,@object
	.size		.nv.reservedSmem.cap,0x4
